	.headerflags	@"EF_CUDA_TEXMODE_UNIFIED EF_CUDA_64BIT_ADDRESS EF_CUDA_ACCELERATORS EF_CUDA_SM90 EF_CUDA_VIRTUAL_SM(EF_CUDA_SM90)"
	.elftype	@"ET_EXEC"


//--------------------- .nv.info                  --------------------------
	.section	.nv.info,"",@"SHT_CUDA_INFO"
	.align	4


	//----- nvinfo : EIATTR_REGCOUNT
	.align		4
        /*0000*/ 	.byte	0x04, 0x2f
        /*0002*/ 	.short	(.L_1 - .L_0)
	.align		4
.L_0:
        /*0004*/ 	.word	index@(triton_poi_fused_convolution_leaky_relu_0)
        /*0008*/ 	.word	0x0000000e


	//----- nvinfo : EIATTR_MIN_STACK_SIZE
	.align		4
.L_1:
        /*000c*/ 	.byte	0x04, 0x12
        /*000e*/ 	.short	(.L_3 - .L_2)
	.align		4
.L_2:
        /*0010*/ 	.word	index@(triton_poi_fused_convolution_leaky_relu_0)
        /*0014*/ 	.word	0x00000000


	//----- nvinfo : EIATTR_FRAME_SIZE
	.align		4
.L_3:
        /*0018*/ 	.byte	0x04, 0x11
        /*001a*/ 	.short	(.L_5 - .L_4)
	.align		4
.L_4:
        /*001c*/ 	.word	index@(triton_poi_fused_convolution_leaky_relu_0)
        /*0020*/ 	.word	0x00000000


	//----- nvinfo : EIATTR_MIN_STACK_SIZE
	.align		4
.L_5:
        /*0024*/ 	.byte	0x04, 0x12
        /*0026*/ 	.short	(.L_7 - .L_6)
	.align		4
.L_6:
        /*0028*/ 	.word	index@(triton_poi_fused_convolution_leaky_relu_0)
        /*002c*/ 	.word	0x00000000
.L_7:


//--------------------- .nv.info.triton_poi_fused_convolution_leaky_relu_0 --------------------------
	.section	.nv.info.triton_poi_fused_convolution_leaky_relu_0,"",@"SHT_CUDA_INFO"
	.sectionflags	@""
	.align	4


	//----- nvinfo : EIATTR_CUDA_API_VERSION
	.align		4
        /*0000*/ 	.byte	0x04, 0x37
        /*0002*/ 	.short	(.L_9 - .L_8)
.L_8:
        /*0004*/ 	.word	0x0000007c


	//----- nvinfo : EIATTR_KPARAM_INFO
	.align		4
.L_9:
        /*0008*/ 	.byte	0x04, 0x17
        /*000a*/ 	.short	(.L_11 - .L_10)
.L_10:
        /*000c*/ 	.word	0x00000000
        /*0010*/ 	.short	0x0003
        /*0012*/ 	.short	0x0018
        /*0014*/ 	.byte	0x00, 0xf0, 0x11, 0x00


	//----- nvinfo : EIATTR_KPARAM_INFO
	.align		4
.L_11:
        /*0018*/ 	.byte	0x04, 0x17
        /*001a*/ 	.short	(.L_13 - .L_12)
.L_12:
        /*001c*/ 	.word	0x00000000
        /*0020*/ 	.short	0x0002
        /*0022*/ 	.short	0x0010
        /*0024*/ 	.byte	0x00, 0xf4, 0x21, 0x00


	//----- nvinfo : EIATTR_KPARAM_INFO
	.align		4
.L_13:
        /*0028*/ 	.byte	0x04, 0x17
        /*002a*/ 	.short	(.L_15 - .L_14)
.L_14:
        /*002c*/ 	.word	0x00000000
        /*0030*/ 	.short	0x0001
        /*0032*/ 	.short	0x0008
        /*0034*/ 	.byte	0x00, 0xf4, 0x21, 0x00


	//----- nvinfo : EIATTR_KPARAM_INFO
	.align		4
.L_15:
        /*0038*/ 	.byte	0x04, 0x17
        /*003a*/ 	.short	(.L_17 - .L_16)
.L_16:
        /*003c*/ 	.word	0x00000000
        /*0040*/ 	.short	0x0000
        /*0042*/ 	.short	0x0000
        /*0044*/ 	.byte	0x00, 0xf4, 0x21, 0x00


	//----- nvinfo : EIATTR_SPARSE_MMA_MASK
	.align		4
.L_17:
        /*0048*/ 	.byte	0x03, 0x50
        /*004a*/ 	.short	0x0000


	//----- nvinfo : EIATTR_MAXREG_COUNT
	.align		4
        /*004c*/ 	.byte	0x03, 0x1b
        /*004e*/ 	.short	0x00ff


	//----- nvinfo : EIATTR_EXIT_INSTR_OFFSETS
	.align		4
        /*0050*/ 	.byte	0x04, 0x1c
        /*0052*/ 	.short	(.L_19 - .L_18)


	//   ....[0]....
.L_18:
        /*0054*/ 	.word	0x00000220


	//----- nvinfo : EIATTR_REQNTID
	.align		4
.L_19:
        /*0058*/ 	.byte	0x04, 0x10
        /*005a*/ 	.short	(.L_21 - .L_20)
.L_20:
        /*005c*/ 	.word	0x00000100
        /*0060*/ 	.word	0x00000001
        /*0064*/ 	.word	0x00000001


	//----- nvinfo : EIATTR_CBANK_PARAM_SIZE
	.align		4
.L_21:
        /*0068*/ 	.byte	0x03, 0x19
        /*006a*/ 	.short	0x001c


	//----- nvinfo : EIATTR_PARAM_CBANK
	.align		4
        /*006c*/ 	.byte	0x04, 0x0a
        /*006e*/ 	.short	(.L_23 - .L_22)
	.align		4
.L_22:
        /*0070*/ 	.word	index@(.nv.constant0.triton_poi_fused_convolution_leaky_relu_0)
        /*0074*/ 	.short	0x0210
        /*0076*/ 	.short	0x001c


	//----- nvinfo : EIATTR_SW_WAR
	.align		4
.L_23:
        /*0078*/ 	.byte	0x04, 0x36
        /*007a*/ 	.short	(.L_25 - .L_24)
.L_24:
        /*007c*/ 	.word	0x00000008
.L_25:


//--------------------- .nv.callgraph             --------------------------
	.section	.nv.callgraph,"",@"SHT_CUDA_CALLGRAPH"
	.align	4
	.sectionentsize	8
	.align		4
        /*0000*/ 	.word	0x00000000
	.align		4
        /*0004*/ 	.word	0xffffffff
	.align		4
        /*0008*/ 	.word	0x00000000
	.align		4
        /*000c*/ 	.word	0xfffffffe
	.align		4
        /*0010*/ 	.word	0x00000000
	.align		4
        /*0014*/ 	.word	0xfffffffd
	.align		4
        /*0018*/ 	.word	0x00000000
	.align		4
        /*001c*/ 	.word	0xfffffffc


//--------------------- .text.triton_poi_fused_convolution_leaky_relu_0 --------------------------
	.section	.text.triton_poi_fused_convolution_leaky_relu_0,"ax",@progbits
	.align	128
        .global         triton_poi_fused_convolution_leaky_relu_0
        .type           triton_poi_fused_convolution_leaky_relu_0,@function
        .size           triton_poi_fused_convolution_leaky_relu_0,(.L_x_1 - triton_poi_fused_convolution_leaky_relu_0)
        .other          triton_poi_fused_convolution_leaky_relu_0,@"STO_CUDA_ENTRY STV_DEFAULT"
triton_poi_fused_convolution_leaky_relu_0:
.text.triton_poi_fused_convolution_leaky_relu_0:
[----:B------:R-:W-:Y:S01]  /*0000*/  LDC R1, c[0x0][0x28] ;  /* 0x00000a00ff017b82 */ /* 0x000fe20000000800 */
[----:B------:R-:W1:Y:S07]  /*0010*/  S2R R0, SR_TID.X ;  /* 0x0000000000007919 */ /* 0x000e6e0000002100 */
[----:B------:R-:W2:Y:S01]  /*0020*/  LDC.64 R4, c[0x0][0x218] ;  /* 0x00008600ff047b82 */ /* 0x000ea20000000a00 */
[----:B------:R-:W-:Y:S01]  /*0030*/  ULDC.64 UR4, c[0x0][0x208] ;  /* 0x0000820000047ab9 */ /* 0x000fe20000000a00 */
[----:B------:R-:W-:Y:S01]  /*0040*/  ULDC.64 UR6, c[0x0][0x220] ;  /* 0x0000880000067ab9 */ /* 0x000fe20000000a00 */
[----:B------:R-:W3:Y:S05]  /*0050*/  S2R R7, SR_CTAID.X ;  /* 0x0000000000077919 */ /* 0x000eea0000002500 */
[----:B------:R-:W4:Y:S01]  /*0060*/  LDC.64 R2, c[0x0][0x210] ;  /* 0x00008400ff027b82 */ /* 0x000f220000000a00 */
[----:B-1----:R-:W-:Y:S01]  /*0070*/  IMAD.SHL.U32 R0, R0, 0x2, RZ ;  /* 0x0000000200007824 */ /* 0x002fe200078e00ff */
[----:B---3--:R-:W-:-:S04]  /*0080*/  SHF.R.S32.HI R6, RZ, 0x16, R7 ;  /* 0x00000016ff067819 */ /* 0x008fc80000011407 */
[----:B------:R-:W-:Y:S02]  /*0090*/  LOP3.LUT R0, R0, 0x1fe, RZ, 0xc0, !PT ;  /* 0x000001fe00007812 */ /* 0x000fe400078ec0ff */
[----:B------:R-:W-:-:S03]  /*00a0*/  SGXT R6, R6, 0x1 ;  /* 0x000000010606781a */ /* 0x000fc60000000200 */
[----:B------:R-:W-:-:S04]  /*00b0*/  IMAD R7, R7, 0x200, R0 ;  /* 0x0000020007077824 */ /* 0x000fc800078e0200 */
[----:B----4-:R-:W-:Y:S01]  /*00c0*/  IMAD.WIDE R2, R7, 0x4, R2 ;  /* 0x0000000407027825 */ /* 0x010fe200078e0202 */
[----:B------:R-:W-:-:S04]  /*00d0*/  LEA.HI R6, R6, R7, RZ, 0xa ;  /* 0x0000000706067211 */ /* 0x000fc800078f50ff */
[----:B------:R-:W-:-:S04]  /*00e0*/  SHF.R.S32.HI R6, RZ, 0xa, R6 ;  /* 0x0000000aff067819 */ /* 0x000fc80000011406 */
[----:B------:R-:W-:-:S04]  /*00f0*/  LEA.HI R0, R6, R6, RZ, 0x6 ;  /* 0x0000000606007211 */ /* 0x000fc800078f30ff */
[----:B------:R-:W-:-:S05]  /*0100*/  LOP3.LUT R9, R0, 0xffffffc0, RZ, 0xc0, !PT ;  /* 0xffffffc000097812 */ /* 0x000fca00078ec0ff */
[----:B------:R-:W-:-:S04]  /*0110*/  IMAD.IADD R9, R6, 0x1, -R9 ;  /* 0x0000000106097824 */ /* 0x000fc800078e0a09 */
[----:B--2---:R-:W-:Y:S02]  /*0120*/  IMAD.WIDE R4, R9, 0x4, R4 ;  /* 0x0000000409047825 */ /* 0x004fe400078e0204 */
[----:B------:R-:W2:Y:S04]  /*0130*/  LDG.E.64 R8, desc[UR4][R2.64] ;  /* 0x0000000402087981 */ /* 0x000ea8000c1e1b00 */
[----:B------:R-:W2:Y:S01]  /*0140*/  LDG.E.EL R4, desc[UR4][R4.64] ;  /* 0x0000000404047981 */ /* 0x000ea2000c2e1900 */
[----:B------:R-:W-:-:S04]  /*0150*/  IADD3 R6, P2, R7, UR6, RZ ;  /* 0x0000000607067c10 */ /* 0x000fc8000ff5e0ff */
[----:B------:R-:W-:Y:S02]  /*0160*/  LEA.HI.X.SX32 R7, R7, UR7, 0x1, P2 ;  /* 0x0000000707077c11 */ /* 0x000fe400090f0eff */
[CC--:B--2---:R-:W-:Y:S01]  /*0170*/  FSETP.GT.AND P0, PT, R9.reuse, -R4.reuse, PT ;  /* 0x800000040900720b */ /* 0x0c4fe20003f04000 */
[--C-:B------:R-:W-:Y:S01]  /*0180*/  FADD R9, R9, R4.reuse ;  /* 0x0000000409097221 */ /* 0x100fe20000000000 */
[C---:B------:R-:W-:Y:S01]  /*0190*/  FSETP.GT.AND P1, PT, R8.reuse, -R4, PT ;  /* 0x800000040800720b */ /* 0x040fe20003f24000 */
[----:B------:R-:W-:Y:S01]  /*01a0*/  FADD R8, R8, R4 ;  /* 0x0000000408087221 */ /* 0x000fe20000000000 */
[----:B------:R-:W-:Y:S02]  /*01b0*/  SEL R11, RZ, 0x100, !P0 ;  /* 0x00000100ff0b7807 */ /* 0x000fe40004000000 */
[----:B------:R-:W-:-:S05]  /*01c0*/  SEL R0, RZ, 0x1, !P1 ;  /* 0x00000001ff007807 */ /* 0x000fca0004800000 */
[----:B------:R-:W-:Y:S02]  /*01d0*/  IMAD.IADD R11, R0, 0x1, R11 ;  /* 0x00000001000b7824 */ /* 0x000fe400078e020b */
[----:B------:R-:W-:Y:S02]  /*01e0*/  @!P0 FMUL R9, R9, 0.20000000298023223877 ;  /* 0x3e4ccccd09098820 */ /* 0x000fe40000400000 */
[----:B------:R-:W-:Y:S01]  /*01f0*/  @!P1 FMUL R8, R8, 0.20000000298023223877 ;  /* 0x3e4ccccd08089820 */ /* 0x000fe20000400000 */
[----:B------:R-:W-:Y:S04]  /*0200*/  STG.E.U16 desc[UR4][R6.64], R11 ;  /* 0x0000000b06007986 */ /* 0x000fe8000c101504 */
[----:B------:R-:W-:Y:S01]  /*0210*/  STG.E.64 desc[UR4][R2.64], R8 ;  /* 0x0000000802007986 */ /* 0x000fe2000c101b04 */
[----:B------:R-:W-:Y:S05]  /*0220*/  EXIT ;  /* 0x000000000000794d */ /* 0x000fea0003800000 */
.L_x_0:
[----:B------:R-:W-:-:S00]  /*0230*/  BRA `(.L_x_0) ;  /* 0xfffffffc00fc7947 */ /* 0x000fc0000383ffff */
[----:B------:R-:W-:-:S00]  /*0240*/  NOP ;  /* 0x0000000000007918 */ /* 0x000fc00000000000 */
        /* <DEDUP_REMOVED lines=11> */
.L_x_1:


//--------------------- .nv.constant0.triton_poi_fused_convolution_leaky_relu_0 --------------------------
	.section	.nv.constant0.triton_poi_fused_convolution_leaky_relu_0,"a",@progbits
	.sectionflags	@""
	.align	4
.nv.constant0.triton_poi_fused_convolution_leaky_relu_0:
	.zero		556
